//
// Generated by NVIDIA NVVM Compiler
// Compiler built on Fri Sep 21 17:35:14 2012 (1348274114)
// Cuda compilation tools, release 5.0, V0.2.1221
//

.version 3.1
.target sm_30
.address_size 64

	.file	1 "/tmp/tmpxft_000055fe_00000000-9_main.cpp3.i"
	.file	2 "/home/michel/dev/cudaForth/main.cu"
.extern .func  (.param .b32 func_retval0) vprintf
(
	.param .b64 vprintf_param_0,
	.param .b64 vprintf_param_1
)
;
.extern .shared .align 8 .b8 STATES[];
.const .align 1 .b8 $str[3] = {37, 105, 0};
.const .align 1 .b8 $str1[2] = {10, 0};

.visible .func _Z11interpreterPx(
	.param .b64 _Z11interpreterPx_param_0
)
{
	.local .align 8 .b8 	__local_depot0[8];
	.reg .b64 	%SP;
	.reg .b64 	%SPL;
	.reg .pred 	%p<15>;
	.reg .s32 	%r<58>;
	.reg .s64 	%rd<117>;


	mov.u64 	%SPL, __local_depot0;
	cvta.local.u64 	%SP, %SPL;
	ld.param.u64 	%rd12, [_Z11interpreterPx_param_0];
	add.u64 	%rd14, %SP, 0;
	.loc 2 33 1
	cvta.to.local.u64 	%rd1, %rd14;
	.loc 2 6 1
	mov.u32 	%r1, %tid.x;
	shl.b32 	%r2, %r1, 4;
	add.s32 	%r3, %r2, 1;
	mul.wide.u32 	%rd15, %r3, 8;
	mov.u64 	%rd16, 2;
	.loc 2 6 1
	mov.u64 	%rd17, STATES;
	add.s64 	%rd2, %rd17, %rd15;
	st.shared.u64 	[%rd2], %rd16;
	mov.u64 	%rd18, 0;
	.loc 2 7 1
	st.shared.u64 	[%rd2+-8], %rd18;
	.loc 2 57 1
	add.s32 	%r6, %r2, 2;
	cvt.u64.u32 	%rd3, %r6;
	.loc 2 33 1
	cvta.const.u64 	%rd4, $str;
	.loc 2 39 1
	cvt.u64.u32 	%rd5, %r1;
	.loc 2 42 1
	mov.u32 	%r7, %ctaid.x;
	cvt.u64.u32 	%rd6, %r7;
	.loc 2 45 1
	mov.u32 	%r8, %ntid.x;
	cvt.u64.u32 	%rd7, %r8;
	mov.u64 	%rd115, 1;

BB0_1:
	.loc 2 13 1
	mov.u64 	%rd101, %rd115;
	mov.u64 	%rd8, %rd101;
	ld.shared.u64 	%rd19, [%rd2];
	add.s64 	%rd20, %rd19, 1;
	st.shared.u64 	[%rd2], %rd20;
	shl.b64 	%rd21, %rd19, 3;
	add.s64 	%rd22, %rd12, %rd21;
	ld.u64 	%rd9, [%rd22];
	.loc 2 15 1
	and.b64  	%rd23, %rd9, 4;
	setp.eq.s64 	%p1, %rd23, 0;
	@%p1 bra 	BB0_23;

	.loc 2 17 1
	shr.s64 	%rd10, %rd9, 4;
	.loc 2 18 1
	setp.eq.s64 	%p2, %rd10, 0;
	@%p2 bra 	BB0_22;

	setp.eq.s64 	%p3, %rd10, 1;
	@%p3 bra 	BB0_21;

	setp.eq.s64 	%p4, %rd10, 2;
	mov.u64 	%rd116, %rd18;
	@%p4 bra 	BB0_25;

	setp.eq.s64 	%p5, %rd10, 4;
	@%p5 bra 	BB0_20;

	setp.eq.s64 	%p6, %rd10, 7;
	@%p6 bra 	BB0_19;

	setp.eq.s64 	%p7, %rd10, 10;
	@%p7 bra 	BB0_18;

	setp.eq.s64 	%p8, %rd10, 30;
	@%p8 bra 	BB0_17;

	setp.eq.s64 	%p9, %rd10, 31;
	@%p9 bra 	BB0_16;

	setp.eq.s64 	%p10, %rd10, 32;
	@%p10 bra 	BB0_15;

	setp.eq.s64 	%p11, %rd10, 33;
	@%p11 bra 	BB0_14;

	setp.ne.s64 	%p12, %rd10, 34;
	mov.u64 	%rd116, %rd8;
	@%p12 bra 	BB0_25;

	.loc 2 30 1
	ld.shared.u64 	%rd25, [%rd2+-8];
	add.s64 	%rd26, %rd25, -1;
	st.shared.u64 	[%rd2+-8], %rd26;
	add.s64 	%rd27, %rd25, %rd3;
	shl.b64 	%rd28, %rd27, 3;
	add.s64 	%rd30, %rd28, %rd17;
	ld.shared.u64 	%rd31, [%rd30+-8];
	add.s64 	%rd32, %rd25, -2;
	st.shared.u64 	[%rd2+-8], %rd32;
	ld.shared.u64 	%rd33, [%rd30+-16];
	div.s64 	%rd34, %rd31, %rd33;
	st.shared.u64 	[%rd2+-8], %rd26;
	st.shared.u64 	[%rd30+-16], %rd34;
	.loc 2 31 1
	mov.u64 	%rd112, %rd8;
	mov.u64 	%rd116, %rd112;
	bra.uni 	BB0_25;

BB0_14:
	.loc 2 27 1
	ld.shared.u64 	%rd35, [%rd2+-8];
	add.s64 	%rd36, %rd35, -1;
	st.shared.u64 	[%rd2+-8], %rd36;
	add.s64 	%rd37, %rd35, %rd3;
	shl.b64 	%rd38, %rd37, 3;
	add.s64 	%rd40, %rd38, %rd17;
	ld.shared.u64 	%rd41, [%rd40+-8];
	add.s64 	%rd42, %rd35, -2;
	st.shared.u64 	[%rd2+-8], %rd42;
	ld.shared.u64 	%rd43, [%rd40+-16];
	mul.lo.s64 	%rd44, %rd43, %rd41;
	st.shared.u64 	[%rd2+-8], %rd36;
	st.shared.u64 	[%rd40+-16], %rd44;
	.loc 2 28 1
	mov.u64 	%rd111, %rd8;
	mov.u64 	%rd116, %rd111;
	bra.uni 	BB0_25;

BB0_15:
	.loc 2 24 1
	ld.shared.u64 	%rd45, [%rd2+-8];
	add.s64 	%rd46, %rd45, -1;
	st.shared.u64 	[%rd2+-8], %rd46;
	add.s64 	%rd47, %rd45, %rd3;
	shl.b64 	%rd48, %rd47, 3;
	add.s64 	%rd50, %rd48, %rd17;
	ld.shared.u64 	%rd51, [%rd50+-8];
	add.s64 	%rd52, %rd45, -2;
	st.shared.u64 	[%rd2+-8], %rd52;
	ld.shared.u64 	%rd53, [%rd50+-16];
	sub.s64 	%rd54, %rd51, %rd53;
	st.shared.u64 	[%rd2+-8], %rd46;
	st.shared.u64 	[%rd50+-16], %rd54;
	.loc 2 25 1
	mov.u64 	%rd110, %rd8;
	mov.u64 	%rd116, %rd110;
	bra.uni 	BB0_25;

BB0_16:
	.loc 2 21 1
	ld.shared.u64 	%rd55, [%rd2+-8];
	add.s64 	%rd56, %rd55, -1;
	st.shared.u64 	[%rd2+-8], %rd56;
	add.s64 	%rd57, %rd55, %rd3;
	shl.b64 	%rd58, %rd57, 3;
	add.s64 	%rd60, %rd58, %rd17;
	ld.shared.u64 	%rd61, [%rd60+-8];
	add.s64 	%rd62, %rd55, -2;
	st.shared.u64 	[%rd2+-8], %rd62;
	ld.shared.u64 	%rd63, [%rd60+-16];
	add.s64 	%rd64, %rd63, %rd61;
	st.shared.u64 	[%rd2+-8], %rd56;
	st.shared.u64 	[%rd60+-16], %rd64;
	.loc 2 22 1
	mov.u64 	%rd109, %rd8;
	mov.u64 	%rd116, %rd109;
	bra.uni 	BB0_25;

BB0_17:
	.loc 2 51 1
	bar.sync 	0;
	.loc 2 52 1
	mov.u64 	%rd108, %rd8;
	mov.u64 	%rd116, %rd108;
	bra.uni 	BB0_25;

BB0_18:
	.loc 2 45 1
	ld.shared.u64 	%rd65, [%rd2+-8];
	add.s64 	%rd66, %rd65, 1;
	st.shared.u64 	[%rd2+-8], %rd66;
	add.s64 	%rd67, %rd3, %rd65;
	shl.b64 	%rd68, %rd67, 3;
	add.s64 	%rd70, %rd17, %rd68;
	st.shared.u64 	[%rd70], %rd7;
	.loc 2 46 1
	mov.u64 	%rd107, %rd8;
	mov.u64 	%rd116, %rd107;
	bra.uni 	BB0_25;

BB0_19:
	.loc 2 42 1
	ld.shared.u64 	%rd71, [%rd2+-8];
	add.s64 	%rd72, %rd71, 1;
	st.shared.u64 	[%rd2+-8], %rd72;
	add.s64 	%rd73, %rd3, %rd71;
	shl.b64 	%rd74, %rd73, 3;
	add.s64 	%rd76, %rd17, %rd74;
	st.shared.u64 	[%rd76], %rd6;
	.loc 2 43 1
	mov.u64 	%rd106, %rd8;
	mov.u64 	%rd116, %rd106;
	bra.uni 	BB0_25;

BB0_20:
	.loc 2 39 1
	ld.shared.u64 	%rd77, [%rd2+-8];
	add.s64 	%rd78, %rd77, 1;
	st.shared.u64 	[%rd2+-8], %rd78;
	add.s64 	%rd79, %rd3, %rd77;
	shl.b64 	%rd80, %rd79, 3;
	add.s64 	%rd82, %rd17, %rd80;
	st.shared.u64 	[%rd82], %rd5;
	.loc 2 40 1
	mov.u64 	%rd105, %rd8;
	mov.u64 	%rd116, %rd105;
	bra.uni 	BB0_25;

BB0_21:
	.loc 2 36 1
	cvta.const.u64 	%rd83, $str1;
	mov.u64 	%rd84, 0;
	// Callseq Start 0
	{
	.reg .b32 temp_param_reg;
	.param .b64 param0;
	st.param.b64	[param0+0], %rd83;
	.param .b64 param1;
	st.param.b64	[param1+0], %rd84;
	.param .b32 retval0;
	.loc 2 36 1
	call.uni (retval0), 
	vprintf, 
	(
	param0, 
	param1
	);
	ld.param.b32	%r49, [retval0+0];
	}
	// Callseq End 0
	.loc 2 37 1
	mov.u64 	%rd104, %rd8;
	mov.u64 	%rd116, %rd104;
	bra.uni 	BB0_25;

BB0_22:
	.loc 2 33 1
	ld.shared.u64 	%rd86, [%rd2+-8];
	add.s64 	%rd87, %rd86, -1;
	st.shared.u64 	[%rd2+-8], %rd87;
	add.s64 	%rd88, %rd86, %rd3;
	shl.b64 	%rd89, %rd88, 3;
	add.s64 	%rd91, %rd89, %rd17;
	ld.shared.u64 	%rd92, [%rd91+-8];
	st.local.u64 	[%rd1], %rd92;
	// Callseq Start 1
	{
	.reg .b32 temp_param_reg;
	.param .b64 param0;
	st.param.b64	[param0+0], %rd4;
	.param .b64 param1;
	st.param.b64	[param1+0], %rd14;
	.param .b32 retval0;
	.loc 2 33 1
	call.uni (retval0), 
	vprintf, 
	(
	param0, 
	param1
	);
	ld.param.b32	%r54, [retval0+0];
	}
	// Callseq End 1
	.loc 2 34 1
	mov.u64 	%rd103, %rd8;
	mov.u64 	%rd116, %rd103;
	bra.uni 	BB0_25;

BB0_23:
	.loc 2 56 1
	and.b64  	%rd93, %rd9, 2;
	setp.eq.s64 	%p13, %rd93, 0;
	mov.u64 	%rd113, %rd8;
	mov.u64 	%rd116, %rd113;
	@%p13 bra 	BB0_25;

	.loc 2 57 1
	shr.s64 	%rd94, %rd9, 4;
	ld.shared.u64 	%rd95, [%rd2+-8];
	add.s64 	%rd96, %rd95, 1;
	st.shared.u64 	[%rd2+-8], %rd96;
	add.s64 	%rd97, %rd3, %rd95;
	shl.b64 	%rd98, %rd97, 3;
	add.s64 	%rd100, %rd17, %rd98;
	st.shared.u64 	[%rd100], %rd94;
	mov.u64 	%rd102, %rd8;
	mov.u64 	%rd116, %rd102;

BB0_25:
	.loc 2 57 1
	mov.u64 	%rd114, %rd116;
	mov.u64 	%rd115, %rd114;
	.loc 2 58 10
	setp.ne.s64 	%p14, %rd115, 0;
	@%p14 bra 	BB0_1;

	.loc 2 60 2
	ret;
}

.visible .entry _Z18interpreter_kernelPx(
	.param .u64 _Z18interpreter_kernelPx_param_0
)
{
	.local .align 8 .b8 	__local_depot1[8];
	.reg .b64 	%SP;
	.reg .b64 	%SPL;
	.reg .pred 	%p<15>;
	.reg .s32 	%r<58>;
	.reg .s64 	%rd<118>;


	mov.u64 	%SPL, __local_depot1;
	cvta.local.u64 	%SP, %SPL;
	ld.param.u64 	%rd13, [_Z18interpreter_kernelPx_param_0];
	cvta.to.global.u64 	%rd1, %rd13;
	add.u64 	%rd14, %SP, 0;
	.loc 2 33 1
	cvta.to.local.u64 	%rd2, %rd14;
	.loc 2 6 1
	mov.u32 	%r1, %tid.x;
	shl.b32 	%r2, %r1, 4;
	add.s32 	%r3, %r2, 1;
	mul.wide.u32 	%rd15, %r3, 8;
	mov.u64 	%rd16, 2;
	.loc 2 6 1
	mov.u64 	%rd17, STATES;
	add.s64 	%rd3, %rd17, %rd15;
	st.shared.u64 	[%rd3], %rd16;
	mov.u64 	%rd18, 0;
	.loc 2 7 1
	st.shared.u64 	[%rd3+-8], %rd18;
	.loc 2 57 1
	add.s32 	%r6, %r2, 2;
	cvt.u64.u32 	%rd4, %r6;
	.loc 2 39 1
	cvt.u64.u32 	%rd5, %r1;
	.loc 2 42 1
	mov.u32 	%r7, %ctaid.x;
	cvt.u64.u32 	%rd6, %r7;
	.loc 2 45 1
	mov.u32 	%r8, %ntid.x;
	cvt.u64.u32 	%rd7, %r8;
	mov.u64 	%rd116, 1;

BB1_1:
	.loc 2 13 1
	mov.u64 	%rd102, %rd116;
	mov.u64 	%rd8, %rd102;
	ld.shared.u64 	%rd19, [%rd3];
	add.s64 	%rd20, %rd19, 1;
	st.shared.u64 	[%rd3], %rd20;
	shl.b64 	%rd21, %rd19, 3;
	add.s64 	%rd22, %rd1, %rd21;
	ld.global.u64 	%rd9, [%rd22];
	.loc 2 15 1
	and.b64  	%rd23, %rd9, 4;
	setp.eq.s64 	%p1, %rd23, 0;
	@%p1 bra 	BB1_23;

	.loc 2 17 1
	shr.s64 	%rd10, %rd9, 4;
	.loc 2 18 1
	setp.eq.s64 	%p2, %rd10, 0;
	@%p2 bra 	BB1_22;

	setp.eq.s64 	%p3, %rd10, 1;
	@%p3 bra 	BB1_21;

	setp.eq.s64 	%p4, %rd10, 2;
	mov.u64 	%rd117, %rd18;
	@%p4 bra 	BB1_25;

	setp.eq.s64 	%p5, %rd10, 4;
	@%p5 bra 	BB1_20;

	setp.eq.s64 	%p6, %rd10, 7;
	@%p6 bra 	BB1_19;

	setp.eq.s64 	%p7, %rd10, 10;
	@%p7 bra 	BB1_18;

	setp.eq.s64 	%p8, %rd10, 30;
	@%p8 bra 	BB1_17;

	setp.eq.s64 	%p9, %rd10, 31;
	@%p9 bra 	BB1_16;

	setp.eq.s64 	%p10, %rd10, 32;
	@%p10 bra 	BB1_15;

	setp.eq.s64 	%p11, %rd10, 33;
	@%p11 bra 	BB1_14;

	setp.ne.s64 	%p12, %rd10, 34;
	mov.u64 	%rd117, %rd8;
	@%p12 bra 	BB1_25;

	.loc 2 30 1
	ld.shared.u64 	%rd25, [%rd3+-8];
	add.s64 	%rd26, %rd25, -1;
	st.shared.u64 	[%rd3+-8], %rd26;
	add.s64 	%rd27, %rd25, %rd4;
	shl.b64 	%rd28, %rd27, 3;
	add.s64 	%rd30, %rd28, %rd17;
	ld.shared.u64 	%rd31, [%rd30+-8];
	add.s64 	%rd32, %rd25, -2;
	st.shared.u64 	[%rd3+-8], %rd32;
	ld.shared.u64 	%rd33, [%rd30+-16];
	div.s64 	%rd34, %rd31, %rd33;
	st.shared.u64 	[%rd3+-8], %rd26;
	st.shared.u64 	[%rd30+-16], %rd34;
	.loc 2 31 1
	mov.u64 	%rd113, %rd8;
	mov.u64 	%rd117, %rd113;
	bra.uni 	BB1_25;

BB1_14:
	.loc 2 27 1
	ld.shared.u64 	%rd35, [%rd3+-8];
	add.s64 	%rd36, %rd35, -1;
	st.shared.u64 	[%rd3+-8], %rd36;
	add.s64 	%rd37, %rd35, %rd4;
	shl.b64 	%rd38, %rd37, 3;
	add.s64 	%rd40, %rd38, %rd17;
	ld.shared.u64 	%rd41, [%rd40+-8];
	add.s64 	%rd42, %rd35, -2;
	st.shared.u64 	[%rd3+-8], %rd42;
	ld.shared.u64 	%rd43, [%rd40+-16];
	mul.lo.s64 	%rd44, %rd43, %rd41;
	st.shared.u64 	[%rd3+-8], %rd36;
	st.shared.u64 	[%rd40+-16], %rd44;
	.loc 2 28 1
	mov.u64 	%rd112, %rd8;
	mov.u64 	%rd117, %rd112;
	bra.uni 	BB1_25;

BB1_15:
	.loc 2 24 1
	ld.shared.u64 	%rd45, [%rd3+-8];
	add.s64 	%rd46, %rd45, -1;
	st.shared.u64 	[%rd3+-8], %rd46;
	add.s64 	%rd47, %rd45, %rd4;
	shl.b64 	%rd48, %rd47, 3;
	add.s64 	%rd50, %rd48, %rd17;
	ld.shared.u64 	%rd51, [%rd50+-8];
	add.s64 	%rd52, %rd45, -2;
	st.shared.u64 	[%rd3+-8], %rd52;
	ld.shared.u64 	%rd53, [%rd50+-16];
	sub.s64 	%rd54, %rd51, %rd53;
	st.shared.u64 	[%rd3+-8], %rd46;
	st.shared.u64 	[%rd50+-16], %rd54;
	.loc 2 25 1
	mov.u64 	%rd111, %rd8;
	mov.u64 	%rd117, %rd111;
	bra.uni 	BB1_25;

BB1_16:
	.loc 2 21 1
	ld.shared.u64 	%rd55, [%rd3+-8];
	add.s64 	%rd56, %rd55, -1;
	st.shared.u64 	[%rd3+-8], %rd56;
	add.s64 	%rd57, %rd55, %rd4;
	shl.b64 	%rd58, %rd57, 3;
	add.s64 	%rd60, %rd58, %rd17;
	ld.shared.u64 	%rd61, [%rd60+-8];
	add.s64 	%rd62, %rd55, -2;
	st.shared.u64 	[%rd3+-8], %rd62;
	ld.shared.u64 	%rd63, [%rd60+-16];
	add.s64 	%rd64, %rd63, %rd61;
	st.shared.u64 	[%rd3+-8], %rd56;
	st.shared.u64 	[%rd60+-16], %rd64;
	.loc 2 22 1
	mov.u64 	%rd110, %rd8;
	mov.u64 	%rd117, %rd110;
	bra.uni 	BB1_25;

BB1_17:
	.loc 2 51 1
	bar.sync 	0;
	.loc 2 52 1
	mov.u64 	%rd109, %rd8;
	mov.u64 	%rd117, %rd109;
	bra.uni 	BB1_25;

BB1_18:
	.loc 2 45 1
	ld.shared.u64 	%rd65, [%rd3+-8];
	add.s64 	%rd66, %rd65, 1;
	st.shared.u64 	[%rd3+-8], %rd66;
	add.s64 	%rd67, %rd4, %rd65;
	shl.b64 	%rd68, %rd67, 3;
	add.s64 	%rd70, %rd17, %rd68;
	st.shared.u64 	[%rd70], %rd7;
	.loc 2 46 1
	mov.u64 	%rd108, %rd8;
	mov.u64 	%rd117, %rd108;
	bra.uni 	BB1_25;

BB1_19:
	.loc 2 42 1
	ld.shared.u64 	%rd71, [%rd3+-8];
	add.s64 	%rd72, %rd71, 1;
	st.shared.u64 	[%rd3+-8], %rd72;
	add.s64 	%rd73, %rd4, %rd71;
	shl.b64 	%rd74, %rd73, 3;
	add.s64 	%rd76, %rd17, %rd74;
	st.shared.u64 	[%rd76], %rd6;
	.loc 2 43 1
	mov.u64 	%rd107, %rd8;
	mov.u64 	%rd117, %rd107;
	bra.uni 	BB1_25;

BB1_20:
	.loc 2 39 1
	ld.shared.u64 	%rd77, [%rd3+-8];
	add.s64 	%rd78, %rd77, 1;
	st.shared.u64 	[%rd3+-8], %rd78;
	add.s64 	%rd79, %rd4, %rd77;
	shl.b64 	%rd80, %rd79, 3;
	add.s64 	%rd82, %rd17, %rd80;
	st.shared.u64 	[%rd82], %rd5;
	.loc 2 40 1
	mov.u64 	%rd106, %rd8;
	mov.u64 	%rd117, %rd106;
	bra.uni 	BB1_25;

BB1_21:
	.loc 2 36 1
	cvta.const.u64 	%rd83, $str1;
	mov.u64 	%rd84, 0;
	// Callseq Start 2
	{
	.reg .b32 temp_param_reg;
	.param .b64 param0;
	st.param.b64	[param0+0], %rd83;
	.param .b64 param1;
	st.param.b64	[param1+0], %rd84;
	.param .b32 retval0;
	.loc 2 36 1
	call.uni (retval0), 
	vprintf, 
	(
	param0, 
	param1
	);
	ld.param.b32	%r49, [retval0+0];
	}
	// Callseq End 2
	.loc 2 37 1
	mov.u64 	%rd105, %rd8;
	mov.u64 	%rd117, %rd105;
	bra.uni 	BB1_25;

BB1_22:
	.loc 2 33 1
	ld.shared.u64 	%rd86, [%rd3+-8];
	add.s64 	%rd87, %rd86, -1;
	st.shared.u64 	[%rd3+-8], %rd87;
	add.s64 	%rd88, %rd86, %rd4;
	shl.b64 	%rd89, %rd88, 3;
	add.s64 	%rd91, %rd89, %rd17;
	ld.shared.u64 	%rd92, [%rd91+-8];
	st.local.u64 	[%rd2], %rd92;
	cvta.const.u64 	%rd93, $str;
	// Callseq Start 3
	{
	.reg .b32 temp_param_reg;
	.param .b64 param0;
	st.param.b64	[param0+0], %rd93;
	.param .b64 param1;
	st.param.b64	[param1+0], %rd14;
	.param .b32 retval0;
	.loc 2 33 1
	call.uni (retval0), 
	vprintf, 
	(
	param0, 
	param1
	);
	ld.param.b32	%r54, [retval0+0];
	}
	// Callseq End 3
	.loc 2 34 1
	mov.u64 	%rd104, %rd8;
	mov.u64 	%rd117, %rd104;
	bra.uni 	BB1_25;

BB1_23:
	.loc 2 56 1
	and.b64  	%rd94, %rd9, 2;
	setp.eq.s64 	%p13, %rd94, 0;
	mov.u64 	%rd114, %rd8;
	mov.u64 	%rd117, %rd114;
	@%p13 bra 	BB1_25;

	.loc 2 57 1
	shr.s64 	%rd95, %rd9, 4;
	ld.shared.u64 	%rd96, [%rd3+-8];
	add.s64 	%rd97, %rd96, 1;
	st.shared.u64 	[%rd3+-8], %rd97;
	add.s64 	%rd98, %rd4, %rd96;
	shl.b64 	%rd99, %rd98, 3;
	add.s64 	%rd101, %rd17, %rd99;
	st.shared.u64 	[%rd101], %rd95;
	mov.u64 	%rd103, %rd8;
	mov.u64 	%rd117, %rd103;

BB1_25:
	.loc 2 58 10
	mov.u64 	%rd115, %rd117;
	mov.u64 	%rd116, %rd115;
	setp.ne.s64 	%p14, %rd116, 0;
	@%p14 bra 	BB1_1;

	.loc 2 65 2
	ret;
}




// ===== COMPILED SASS (sm_100) =====

	.target	sm_100

	.elftype	@"ET_EXEC"


//--------------------- .note.nv.tkinfo           --------------------------
	.section	.note.nv.tkinfo,"",@"SHT_NOTE"
	.sectionflags	@"SHF_NOTE_NV_TKINFO"
	.tkinfo
        /*0018*/ 	.word	0x00000002
        /*0030*/ 	.string	""
        /*0030*/ 	.string	"ptxas"
        /*0030*/ 	.string	"Cuda compilation tools, release 13.0, V13.0.88"
        /*0030*/ 	.string	"Build cuda_13.0.r13.0/compiler.36424714_0"
        /*0030*/ 	.string	"-arch sm_100 "



//--------------------- .note.nv.cuinfo           --------------------------
	.section	.note.nv.cuinfo,"",@"SHT_NOTE"
	.sectionflags	@"SHF_NOTE_NV_CUINFO"
        /*0018*/ 	.short	0x0002
        /*001a*/ 	.short	0x001e
        /*001c*/ 	.short	0x0082
	.zero		2


//--------------------- .nv.info                  --------------------------
	.section	.nv.info,"",@"SHT_CUDA_INFO"
	.align	4


	//----- nvinfo : EIATTR_REGCOUNT
	.align		4
        /*0000*/ 	.byte	0x04, 0x2f
        /*0002*/ 	.short	(.L_3 - .L_2)
	.align		4
.L_2:
        /*0004*/ 	.word	index@(_Z18interpreter_kernelPx)
        /*0008*/ 	.word	0x00000020


	//----- nvinfo : EIATTR_FRAME_SIZE
	.align		4
.L_3:
        /*000c*/ 	.byte	0x04, 0x11
        /*000e*/ 	.short	(.L_5 - .L_4)
	.align		4
.L_4:
        /*0010*/ 	.word	index@($__internal_0_$__cuda_sm20_div_s64)
        /*0014*/ 	.word	0x00000008


	//----- nvinfo : EIATTR_FRAME_SIZE
	.align		4
.L_5:
        /*0018*/ 	.byte	0x04, 0x11
        /*001a*/ 	.short	(.L_7 - .L_6)
	.align		4
.L_6:
        /*001c*/ 	.word	index@(_Z18interpreter_kernelPx)
        /*0020*/ 	.word	0x00000008


	//----- nvinfo : EIATTR_MIN_STACK_SIZE
	.align		4
.L_7:
        /*0024*/ 	.byte	0x04, 0x12
        /*0026*/ 	.short	(.L_9 - .L_8)
	.align		4
.L_8:
        /*0028*/ 	.word	index@(_Z18interpreter_kernelPx)
        /*002c*/ 	.word	0x00000008
.L_9:


//--------------------- .nv.compat                --------------------------
	.section	.nv.compat,"",@"SHT_CUDA_COMPAT_INFO"
	.align	4
        /*0000*/ 	.byte	0x02, 0x09, 0x00, 0x00, 0x02, 0x02, 0x01, 0x00, 0x02, 0x05, 0x05, 0x00, 0x03, 0x07, 0x01, 0x01
        /*0010*/ 	.byte	0x02, 0x03, 0x00, 0x00, 0x02, 0x06, 0x01, 0x00, 0x04, 0x0b, 0x08, 0x00, 0x09, 0x00, 0x00, 0x00
        /*0020*/ 	.byte	0x00, 0x00, 0x00, 0x00


//--------------------- .nv.info._Z18interpreter_kernelPx --------------------------
	.section	.nv.info._Z18interpreter_kernelPx,"",@"SHT_CUDA_INFO"
	.sectionflags	@""
	.align	4


	//----- nvinfo : EIATTR_CUDA_API_VERSION
	.align		4
        /*0000*/ 	.byte	0x04, 0x37
        /*0002*/ 	.short	(.L_11 - .L_10)
.L_10:
        /*0004*/ 	.word	0x00000082


	//----- nvinfo : EIATTR_KPARAM_INFO
	.align		4
.L_11:
        /*0008*/ 	.byte	0x04, 0x17
        /*000a*/ 	.short	(.L_13 - .L_12)
.L_12:
        /*000c*/ 	.word	0x00000000
        /*0010*/ 	.short	0x0000
        /*0012*/ 	.short	0x0000
        /*0014*/ 	.byte	0x00, 0xf0, 0x21, 0x00


	//----- nvinfo : EIATTR_SPARSE_MMA_MASK
	.align		4
.L_13:
        /*0018*/ 	.byte	0x03, 0x50
        /*001a*/ 	.short	0x0000


	//----- nvinfo : EIATTR_MAXREG_COUNT
	.align		4
        /*001c*/ 	.byte	0x03, 0x1b
        /*001e*/ 	.short	0x00ff


	//----- nvinfo : EIATTR_NUM_BARRIERS
	.align		4
        /*0020*/ 	.byte	0x02, 0x4c
        /*0022*/ 	.byte	0x01
	.zero		1


	//----- nvinfo : EIATTR_EXTERNS
	.align		4
        /*0024*/ 	.byte	0x04, 0x0f
        /*0026*/ 	.short	(.L_15 - .L_14)


	//   ....[0]....
	.align		4
.L_14:
        /*0028*/ 	.word	index@(vprintf)


	//----- nvinfo : EIATTR_MERCURY_ISA_VERSION
	.align		4
.L_15:
        /*002c*/ 	.byte	0x03, 0x5f
        /*002e*/ 	.short	0x0101


	//----- nvinfo : EIATTR_VRC_CTA_INIT_COUNT
	.align		4
        /*0030*/ 	.byte	0x02, 0x4a
	.zero		1
	.zero		1


	//----- nvinfo : EIATTR_SYSCALL_OFFSETS
	.align		4
        /*0034*/ 	.byte	0x04, 0x46
        /*0036*/ 	.short	(.L_17 - .L_16)


	//   ....[0]....
.L_16:
        /*0038*/ 	.word	0x00000c70


	//   ....[1]....
        /*003c*/ 	.word	0x00000de0


	//----- nvinfo : EIATTR_EXIT_INSTR_OFFSETS
	.align		4
.L_17:
        /*0040*/ 	.byte	0x04, 0x1c
        /*0042*/ 	.short	(.L_19 - .L_18)


	//   ....[0]....
.L_18:
        /*0044*/ 	.word	0x00000f70


	//----- nvinfo : EIATTR_CRS_STACK_SIZE
	.align		4
.L_19:
        /*0048*/ 	.byte	0x04, 0x1e
        /*004a*/ 	.short	(.L_21 - .L_20)
.L_20:
        /*004c*/ 	.word	0x00000000


	//----- nvinfo : EIATTR_CBANK_PARAM_SIZE
	.align		4
.L_21:
        /*0050*/ 	.byte	0x03, 0x19
        /*0052*/ 	.short	0x0008


	//----- nvinfo : EIATTR_PARAM_CBANK
	.align		4
        /*0054*/ 	.byte	0x04, 0x0a
        /*0056*/ 	.short	(.L_23 - .L_22)
	.align		4
.L_22:
        /*0058*/ 	.word	index@(.nv.constant0._Z18interpreter_kernelPx)
        /*005c*/ 	.short	0x0380
        /*005e*/ 	.short	0x0008


	//----- nvinfo : EIATTR_SW_WAR
	.align		4
.L_23:
        /*0060*/ 	.byte	0x04, 0x36
        /*0062*/ 	.short	(.L_25 - .L_24)
.L_24:
        /*0064*/ 	.word	0x00000008
.L_25:


//--------------------- .nv.callgraph             --------------------------
	.section	.nv.callgraph,"",@"SHT_CUDA_CALLGRAPH"
	.align	4
	.sectionentsize	8
	.align		4
        /*0000*/ 	.word	0x00000000
	.align		4
        /*0004*/ 	.word	0xffffffff
	.align		4
        /*0008*/ 	.word	index@(_Z18interpreter_kernelPx)
	.align		4
        /*000c*/ 	.word	index@(vprintf)
	.align		4
        /*0010*/ 	.word	0x00000000
	.align		4
        /*0014*/ 	.word	0xfffffffe
	.align		4
        /*0018*/ 	.word	0x00000000
	.align		4
        /*001c*/ 	.word	0xfffffffd
	.align		4
        /*0020*/ 	.word	0x00000000
	.align		4
        /*0024*/ 	.word	0xfffffffc


//--------------------- .nv.constant4             --------------------------
	.section	.nv.constant4,"a",@progbits
	.align	8
	.align		8
.nv.constant4:
        /*0000*/ 	.dword	vprintf


//--------------------- .nv.constant3             --------------------------
	.section	.nv.constant3,"a",@progbits
.nv.constant3:
	.type		$str,@object
	.size		$str,($str1 - $str)
$str:
        /*0000*/ 	.byte	0x25, 0x69, 0x00
	.type		$str1,@object
	.size		$str1,(.L_1 - $str1)
$str1:
        /*0003*/ 	.byte	0x0a, 0x00
.L_1:


//--------------------- .text._Z18interpreter_kernelPx --------------------------
	.section	.text._Z18interpreter_kernelPx,"ax",@progbits
	.align	128
        .global         _Z18interpreter_kernelPx
        .type           _Z18interpreter_kernelPx,@function
        .size           _Z18interpreter_kernelPx,(.L_x_16 - _Z18interpreter_kernelPx)
        .other          _Z18interpreter_kernelPx,@"STO_CUDA_ENTRY STV_DEFAULT"
_Z18interpreter_kernelPx:
.text._Z18interpreter_kernelPx:
[----:B------:R-:W0:Y:S01]  /*0000*/  LDC R1, c[0x0][0x37c] ;  /* 0x0000df00ff017b82 */ /* 0x000e220000000800 */
[----:B------:R-:W1:Y:S07]  /*0010*/  S2R R16, SR_TID.X ;  /* 0x0000000000107919 */ /* 0x000e6e0000002100 */
[----:B------:R-:W2:Y:S01]  /*0020*/  S2UR UR38, SR_CgaCtaId ;  /* 0x00000000002679c3 */ /* 0x000ea20000008800 */
[----:B------:R-:W-:Y:S01]  /*0030*/  UMOV UR4, 0x400 ;  /* 0x0000040000047882 */ /* 0x000fe20000000000 */
[----:B------:R-:W-:Y:S01]  /*0040*/  IMAD.MOV.U32 R2, RZ, RZ, 0x2 ;  /* 0x00000002ff027424 */ /* 0x000fe200078e00ff */
[----:B------:R-:W3:Y:S01]  /*0050*/  LDCU UR5, c[0x0][0x2fc] ;  /* 0x00005f80ff0577ac */ /* 0x000ee20008000800 */
[----:B------:R-:W-:-:S02]  /*0060*/  IMAD.MOV.U32 R3, RZ, RZ, 0x0 ;  /* 0x00000000ff037424 */ /* 0x000fc400078e00ff */
[----:B0-----:R-:W-:Y:S01]  /*0070*/  VIADD R1, R1, 0xfffffff8 ;  /* 0xfffffff801017836 */ /* 0x001fe20000000000 */
[----:B------:R-:W0:Y:S01]  /*0080*/  LDCU.64 UR36, c[0x0][0x358] ;  /* 0x00006b00ff2477ac */ /* 0x000e220008000a00 */
[----:B------:R-:W4:Y:S01]  /*0090*/  S2UR UR39, SR_CTAID.X ;  /* 0x00000000002779c3 */ /* 0x000f220000002500 */
[----:B------:R-:W-:Y:S02]  /*00a0*/  IMAD.MOV.U32 R26, RZ, RZ, 0x1 ;  /* 0x00000001ff1a7424 */ /* 0x000fe400078e00ff */
[----:B------:R-:W-:Y:S01]  /*00b0*/  IMAD.MOV.U32 R25, RZ, RZ, RZ ;  /* 0x000000ffff197224 */ /* 0x000fe200078e00ff */
[----:B------:R-:W0:Y:S01]  /*00c0*/  LDCU.64 UR42, c[0x0][0x380] ;  /* 0x00007000ff2a77ac */ /* 0x000e220008000a00 */
[----:B------:R-:W-:Y:S01]  /*00d0*/  IMAD.MOV.U32 R17, RZ, RZ, RZ ;  /* 0x000000ffff117224 */ /* 0x000fe200078e00ff */
[----:B------:R-:W0:Y:S01]  /*00e0*/  LDCU UR40, c[0x0][0x360] ;  /* 0x00006c00ff2877ac */ /* 0x000e220008000800 */
[----:B--2---:R-:W-:Y:S01]  /*00f0*/  ULEA UR38, UR38, UR4, 0x18 ;  /* 0x0000000426267291 */ /* 0x004fe2000f8ec0ff */
[----:B------:R-:W2:Y:S01]  /*0100*/  LDCU UR4, c[0x0][0x2f8] ;  /* 0x00005f00ff0477ac */ /* 0x000ea20008000800 */
[----:B-1----:R-:W-:-:S04]  /*0110*/  IMAD.SHL.U32 R24, R16, 0x10, RZ ;  /* 0x0000001010187824 */ /* 0x002fc800078e00ff */
[C---:B------:R-:W-:Y:S02]  /*0120*/  VIADD R23, R24.reuse, 0x1 ;  /* 0x0000000118177836 */ /* 0x040fe40000000000 */
[----:B------:R-:W-:-:S03]  /*0130*/  VIADD R24, R24, 0x2 ;  /* 0x0000000218187836 */ /* 0x000fc60000000000 */
[----:B------:R-:W-:Y:S02]  /*0140*/  LEA R23, R23, UR38, 0x3 ;  /* 0x0000002617177c11 */ /* 0x000fe4000f8e18ff */
[----:B--2---:R-:W-:-:S03]  /*0150*/  IADD3 R22, P0, PT, R1, UR4, RZ ;  /* 0x0000000401167c10 */ /* 0x004fc6000ff1e0ff */
[----:B------:R1:W-:Y:S04]  /*0160*/  STS.64 [R23], R2 ;  /* 0x0000000217007388 */ /* 0x0003e80000000a00 */
[----:B------:R1:W-:Y:S01]  /*0170*/  STS.64 [R23+-0x8], RZ ;  /* 0xfffff8ff17007388 */ /* 0x0003e20000000a00 */
[----:B---3--:R-:W-:Y:S02]  /*0180*/  IMAD.X R19, RZ, RZ, UR5, P0 ;  /* 0x00000005ff137e24 */ /* 0x008fe400080e06ff */
[----:B0---4-:R-:W-:-:S07]  /*0190*/  VIADD R18, R22, -UR4 ;  /* 0x8000000416127c36 */ /* 0x011fce0008000000 */
.L_x_14:
[----:B01--4-:R-:W1:Y:S02]  /*01a0*/  LDS.64 R4, [R23] ;  /* 0x0000000017047984 */ /* 0x013e640000000a00 */
[----:B-123--:R-:W-:-:S04]  /*01b0*/  LEA R2, P0, R4, UR42, 0x3 ;  /* 0x0000002a04027c11 */ /* 0x00efc8000f8018ff */
[----:B------:R-:W-:-:S06]  /*01c0*/  LEA.HI.X R3, R4, UR43, R5, 0x3, P0 ;  /* 0x0000002b04037c11 */ /* 0x000fcc00080f1c05 */
[----:B------:R-:W2:Y:S01]  /*01d0*/  LDG.E.64 R2, desc[UR36][R2.64] ;  /* 0x0000002402027981 */ /* 0x000ea2000c1e1b00 */
[----:B------:R-:W-:Y:S01]  /*01e0*/  IADD3 R4, P0, PT, R4, 0x1, RZ ;  /* 0x0000000104047810 */ /* 0x000fe20007f1e0ff */
[----:B------:R-:W-:Y:S04]  /*01f0*/  BSSY.RECONVERGENT B6, `(.L_x_0) ;  /* 0x00000d2000067945 */ /* 0x000fe80003800200 */
[----:B------:R-:W-:-:S05]  /*0200*/  IMAD.X R5, RZ, RZ, R5, P0 ;  /* 0x000000ffff057224 */ /* 0x000fca00000e0605 */
[----:B------:R0:W-:Y:S01]  /*0210*/  STS.64 [R23], R4 ;  /* 0x0000000417007388 */ /* 0x0001e20000000a00 */
[----:B--2---:R-:W-:-:S13]  /*0220*/  LOP3.LUT P0, RZ, R2, 0x4, RZ, 0xc0, !PT ;  /* 0x0000000402ff7812 */ /* 0x004fda000780c0ff */
[----:B0-----:R-:W-:Y:S05]  /*0230*/  @!P0 BRA `(.L_x_1) ;  /* 0x0000000800f88947 */ /* 0x001fea0003800000 */
[--C-:B------:R-:W-:Y:S02]  /*0240*/  SHF.R.S64 R0, R2, 0x4, R3.reuse ;  /* 0x0000000402007819 */ /* 0x100fe40000001003 */
[----:B------:R-:W-:Y:S02]  /*0250*/  SHF.R.S32.HI R2, RZ, 0x4, R3 ;  /* 0x00000004ff027819 */ /* 0x000fe40000011403 */
[----:B------:R-:W-:-:S04]  /*0260*/  ISETP.NE.U32.AND P0, PT, R0, RZ, PT ;  /* 0x000000ff0000720c */ /* 0x000fc80003f05070 */
[----:B------:R-:W-:-:S13]  /*0270*/  ISETP.NE.AND.EX P0, PT, R2, RZ, PT, P0 ;  /* 0x000000ff0200720c */ /* 0x000fda0003f05300 */
[----:B------:R-:W-:Y:S05]  /*0280*/  @!P0 BRA `(.L_x_2) ;  /* 0x0000000800888947 */ /* 0x000fea0003800000 */
[----:B------:R-:W-:-:S04]  /*0290*/  ISETP.NE.U32.AND P0, PT, R0, 0x1, PT ;  /* 0x000000010000780c */ /* 0x000fc80003f05070 */
[----:B------:R-:W-:-:S13]  /*02a0*/  ISETP.NE.AND.EX P0, PT, R2, RZ, PT, P0 ;  /* 0x000000ff0200720c */ /* 0x000fda0003f05300 */
[----:B------:R-:W-:Y:S05]  /*02b0*/  @!P0 BRA `(.L_x_3) ;  /* 0x0000000800488947 */ /* 0x000fea0003800000 */
[----:B------:R-:W-:Y:S01]  /*02c0*/  ISETP.NE.U32.AND P0, PT, R0, 0x2, PT ;  /* 0x000000020000780c */ /* 0x000fe20003f05070 */
[----:B------:R-:W-:Y:S02]  /*02d0*/  IMAD.MOV.U32 R12, RZ, RZ, RZ ;  /* 0x000000ffff0c7224 */ /* 0x000fe400078e00ff */
[----:B------:R-:W-:Y:S01]  /*02e0*/  IMAD.MOV.U32 R14, RZ, RZ, RZ ;  /* 0x000000ffff0e7224 */ /* 0x000fe200078e00ff */
[----:B------:R-:W-:-:S13]  /*02f0*/  ISETP.NE.AND.EX P0, PT, R2, RZ, PT, P0 ;  /* 0x000000ff0200720c */ /* 0x000fda0003f05300 */
[----:B------:R-:W-:Y:S05]  /*0300*/  @!P0 BRA `(.L_x_4) ;  /* 0x0000000c00008947 */ /* 0x000fea0003800000 */
[----:B------:R-:W-:-:S04]  /*0310*/  ISETP.NE.U32.AND P0, PT, R0, 0x4, PT ;  /* 0x000000040000780c */ /* 0x000fc80003f05070 */
        /* <DEDUP_REMOVED lines=20> */
[----:B------:R-:W-:Y:S01]  /*0460*/  ISETP.NE.U32.AND P0, PT, R0, 0x22, PT ;  /* 0x000000220000780c */ /* 0x000fe20003f05070 */
[----:B------:R-:W-:Y:S02]  /*0470*/  IMAD.MOV.U32 R12, RZ, RZ, R26 ;  /* 0x000000ffff0c7224 */ /* 0x000fe400078e001a */
[----:B------:R-:W-:Y:S01]  /*0480*/  IMAD.MOV.U32 R14, RZ, RZ, R25 ;  /* 0x000000ffff0e7224 */ /* 0x000fe200078e0019 */
[----:B------:R-:W-:-:S13]  /*0490*/  ISETP.NE.AND.EX P0, PT, R2, RZ, PT, P0 ;  /* 0x000000ff0200720c */ /* 0x000fda0003f05300 */
[----:B------:R-:W-:Y:S05]  /*04a0*/  @P0 BRA `(.L_x_4) ;  /* 0x0000000800980947 */ /* 0x000fea0003800000 */
[----:B------:R-:W0:Y:S01]  /*04b0*/  LDS.64 R4, [R23+-0x8] ;  /* 0xfffff80017047984 */ /* 0x000e220000000a00 */
[----:B------:R-:W-:Y:S02]  /*04c0*/  MOV R14, 0x580 ;  /* 0x00000580000e7802 */ /* 0x000fe40000000f00 */
[----:B0-----:R-:W-:Y:S01]  /*04d0*/  IADD3 R2, P0, PT, R4, -0x1, RZ ;  /* 0xffffffff04027810 */ /* 0x001fe20007f1e0ff */
[----:B------:R-:W-:Y:S01]  /*04e0*/  IMAD.IADD R0, R24, 0x1, R4 ;  /* 0x0000000118007824 */ /* 0x000fe200078e0204 */
[----:B------:R-:W-:Y:S02]  /*04f0*/  IADD3 R8, P1, PT, R4, -0x2, RZ ;  /* 0xfffffffe04087810 */ /* 0x000fe40007f3e0ff */
[C---:B------:R-:W-:Y:S02]  /*0500*/  IADD3.X R3, PT, PT, R5.reuse, -0x1, RZ, P0, !PT ;  /* 0xffffffff05037810 */ /* 0x040fe400007fe4ff */
[----:B------:R-:W-:Y:S02]  /*0510*/  LEA R0, R0, UR38, 0x3 ;  /* 0x0000002600007c11 */ /* 0x000fe4000f8e18ff */
[----:B------:R-:W-:Y:S01]  /*0520*/  IADD3.X R9, PT, PT, R5, -0x1, RZ, P1, !PT ;  /* 0xffffffff05097810 */ /* 0x000fe20000ffe4ff */
[----:B------:R0:W-:Y:S04]  /*0530*/  STS.64 [R23+-0x8], R2 ;  /* 0xfffff80217007388 */ /* 0x0001e80000000a00 */
[----:B------:R0:W1:Y:S04]  /*0540*/  LDS.64 R4, [R0+-0x8] ;  /* 0xfffff80000047984 */ /* 0x0000680000000a00 */
[----:B------:R0:W-:Y:S04]  /*0550*/  STS.64 [R23+-0x8], R8 ;  /* 0xfffff80817007388 */ /* 0x0001e80000000a00 */
[----:B------:R0:W2:Y:S02]  /*0560*/  LDS.64 R6, [R0+-0x10] ;  /* 0xfffff00000067984 */ /* 0x0000a40000000a00 */
[----:B012---:R-:W-:Y:S05]  /*0570*/  CALL.REL.NOINC `($__internal_0_$__cuda_sm20_div_s64) ;  /* 0x0000000800807944 */ /* 0x007fea0003c00000 */
[----:B------:R0:W-:Y:S01]  /*0580*/  STS.64 [R23+-0x8], R2 ;  /* 0xfffff80217007388 */ /* 0x0001e20000000a00 */
[----:B------:R-:W-:Y:S02]  /*0590*/  IMAD.MOV.U32 R12, RZ, RZ, R26 ;  /* 0x000000ffff0c7224 */ /* 0x000fe400078e001a */
[----:B------:R-:W-:Y:S02]  /*05a0*/  IMAD.MOV.U32 R14, RZ, RZ, R25 ;  /* 0x000000ffff0e7224 */ /* 0x000fe400078e0019 */
[----:B0-----:R-:W-:Y:S02]  /*05b0*/  IMAD.MOV.U32 R2, RZ, RZ, R4 ;  /* 0x000000ffff027224 */ /* 0x001fe400078e0004 */
[----:B------:R-:W-:-:S05]  /*05c0*/  IMAD.MOV.U32 R3, RZ, RZ, R5 ;  /* 0x000000ffff037224 */ /* 0x000fca00078e0005 */
[----:B------:R3:W-:Y:S01]  /*05d0*/  STS.64 [R0+-0x10], R2 ;  /* 0xfffff00200007388 */ /* 0x0007e20000000a00 */
[----:B------:R-:W-:Y:S05]  /*05e0*/  BRA `(.L_x_4) ;  /* 0x0000000800487947 */ /* 0x000fea0003800000 */
.L_x_11:
[----:B------:R-:W0:Y:S01]  /*05f0*/  LDS.64 R4, [R23+-0x8] ;  /* 0xfffff80017047984 */ /* 0x000e220000000a00 */
[----:B------:R-:W-:Y:S02]  /*0600*/  IMAD.MOV.U32 R12, RZ, RZ, R26 ;  /* 0x000000ffff0c7224 */ /* 0x000fe400078e001a */
[----:B------:R-:W-:Y:S01]  /*0610*/  IMAD.MOV.U32 R14, RZ, RZ, R25 ;  /* 0x000000ffff0e7224 */ /* 0x000fe200078e0019 */
[----:B0-----:R-:W-:Y:S01]  /*0620*/  IADD3 R2, P0, PT, R4, -0x1, RZ ;  /* 0xffffffff04027810 */ /* 0x001fe20007f1e0ff */
[----:B------:R-:W-:Y:S01]  /*0630*/  IMAD.IADD R13, R24, 0x1, R4 ;  /* 0x00000001180d7824 */ /* 0x000fe200078e0204 */
[----:B------:R-:W-:Y:S02]  /*0640*/  IADD3 R10, P1, PT, R4, -0x2, RZ ;  /* 0xfffffffe040a7810 */ /* 0x000fe40007f3e0ff */
[----:B------:R-:W-:Y:S02]  /*0650*/  IADD3.X R3, PT, PT, R5, -0x1, RZ, P0, !PT ;  /* 0xffffffff05037810 */ /* 0x000fe400007fe4ff */
[----:B------:R-:W-:-:S02]  /*0660*/  LEA R13, R13, UR38, 0x3 ;  /* 0x000000260d0d7c11 */ /* 0x000fc4000f8e18ff */
[----:B------:R-:W-:Y:S01]  /*0670*/  IADD3.X R11, PT, PT, R5, -0x1, RZ, P1, !PT ;  /* 0xffffffff050b7810 */ /* 0x000fe20000ffe4ff */
[----:B------:R-:W-:Y:S04]  /*0680*/  STS.64 [R23+-0x8], R2 ;  /* 0xfffff80217007388 */ /* 0x000fe80000000a00 */
[----:B------:R-:W-:Y:S04]  /*0690*/  LDS.64 R4, [R13+-0x8] ;  /* 0xfffff8000d047984 */ /* 0x000fe80000000a00 */
[----:B------:R-:W-:Y:S04]  /*06a0*/  STS.64 [R23+-0x8], R10 ;  /* 0xfffff80a17007388 */ /* 0x000fe80000000a00 */
[----:B------:R-:W0:Y:S04]  /*06b0*/  LDS.64 R8, [R13+-0x10] ;  /* 0xfffff0000d087984 */ /* 0x000e280000000a00 */
[----:B------:R2:W-:Y:S01]  /*06c0*/  STS.64 [R23+-0x8], R2 ;  /* 0xfffff80217007388 */ /* 0x0005e20000000a00 */
[----:B0-----:R-:W-:-:S02]  /*06d0*/  IMAD R9, R9, R4, RZ ;  /* 0x0000000409097224 */ /* 0x001fc400078e02ff */
[----:B------:R-:W-:-:S04]  /*06e0*/  IMAD.WIDE.U32 R6, R8, R4, RZ ;  /* 0x0000000408067225 */ /* 0x000fc800078e00ff */
[----:B------:R-:W-:-:S05]  /*06f0*/  IMAD R9, R5, R8, R9 ;  /* 0x0000000805097224 */ /* 0x000fca00078e0209 */
[----:B------:R-:W-:-:S05]  /*0700*/  IADD3 R7, PT, PT, R7, R9, RZ ;  /* 0x0000000907077210 */ /* 0x000fca0007ffe0ff */
[----:B------:R2:W-:Y:S01]  /*0710*/  STS.64 [R13+-0x10], R6 ;  /* 0xfffff0060d007388 */ /* 0x0005e20000000a00 */
[----:B------:R-:W-:Y:S05]  /*0720*/  BRA `(.L_x_4) ;  /* 0x0000000400f87947 */ /* 0x000fea0003800000 */
.L_x_10:
        /* <DEDUP_REMOVED lines=14> */
[----:B0-----:R-:W-:-:S05]  /*0810*/  IADD3 R4, P0, PT, R4, -R6, RZ ;  /* 0x8000000604047210 */ /* 0x001fca0007f1e0ff */
[----:B------:R-:W-:-:S05]  /*0820*/  IMAD.X R5, R5, 0x1, ~R7, P0 ;  /* 0x0000000105057824 */ /* 0x000fca00000e0e07 */
[----:B------:R4:W-:Y:S01]  /*0830*/  STS.64 [R11+-0x10], R4 ;  /* 0xfffff0040b007388 */ /* 0x0009e20000000a00 */
[----:B------:R-:W-:Y:S05]  /*0840*/  BRA `(.L_x_4) ;  /* 0x0000000400b07947 */ /* 0x000fea0003800000 */
.L_x_9:
        /* <DEDUP_REMOVED lines=14> */
[----:B0-----:R-:W-:-:S05]  /*0930*/  IADD3 R4, P0, PT, R4, R6, RZ ;  /* 0x0000000604047210 */ /* 0x001fca0007f1e0ff */
[----:B------:R-:W-:-:S05]  /*0940*/  IMAD.X R5, R5, 0x1, R7, P0 ;  /* 0x0000000105057824 */ /* 0x000fca00000e0607 */
[----:B------:R1:W-:Y:S01]  /*0950*/  STS.64 [R11+-0x10], R4 ;  /* 0xfffff0040b007388 */ /* 0x0003e20000000a00 */
[----:B------:R-:W-:Y:S05]  /*0960*/  BRA `(.L_x_4) ;  /* 0x0000000400687947 */ /* 0x000fea0003800000 */
.L_x_8:
[----:B------:R-:W-:Y:S05]  /*0970*/  WARPSYNC.ALL ;  /* 0x0000000000007948 */ /* 0x000fea0003800000 */
[----:B------:R-:W-:Y:S01]  /*0980*/  BAR.SYNC.DEFER_BLOCKING 0x0 ;  /* 0x0000000000007b1d */ /* 0x000fe20000010000 */
[----:B------:R-:W-:Y:S02]  /*0990*/  IMAD.MOV.U32 R12, RZ, RZ, R26 ;  /* 0x000000ffff0c7224 */ /* 0x000fe400078e001a */
[----:B------:R-:W-:-:S03]  /*09a0*/  IMAD.MOV.U32 R14, RZ, RZ, R25 ;  /* 0x000000ffff0e7224 */ /* 0x000fc600078e0019 */
[----:B------:R-:W-:Y:S05]  /*09b0*/  BRA `(.L_x_4) ;  /* 0x0000000400547947 */ /* 0x000fea0003800000 */
.L_x_7:
[----:B------:R-:W0:Y:S01]  /*09c0*/  LDS.64 R2, [R23+-0x8] ;  /* 0xfffff80017027984 */ /* 0x000e220000000a00 */
[----:B------:R-:W-:Y:S01]  /*09d0*/  IMAD.MOV.U32 R12, RZ, RZ, R26 ;  /* 0x000000ffff0c7224 */ /* 0x000fe200078e001a */
[----:B------:R-:W-:Y:S02]  /*09e0*/  MOV R14, R25 ;  /* 0x00000019000e7202 */ /* 0x000fe40000000f00 */
[----:B0-----:R-:W-:Y:S01]  /*09f0*/  IADD3 R4, P0, PT, R2, 0x1, RZ ;  /* 0x0000000102047810 */ /* 0x001fe20007f1e0ff */
[----:B------:R-:W-:Y:S02]  /*0a00*/  IMAD.IADD R7, R24, 0x1, R2 ;  /* 0x0000000118077824 */ /* 0x000fe400078e0202 */
[----:B------:R-:W-:Y:S02]  /*0a10*/  IMAD.U32 R2, RZ, RZ, UR40 ;  /* 0x00000028ff027e24 */ /* 0x000fe4000f8e00ff */
[----:B------:R-:W-:Y:S01]  /*0a20*/  IMAD.X R5, RZ, RZ, R3, P0 ;  /* 0x000000ffff057224 */ /* 0x000fe200000e0603 */
[----:B------:R-:W-:Y:S01]  /*0a30*/  LEA R7, R7, UR38, 0x3 ;  /* 0x0000002607077c11 */ /* 0x000fe2000f8e18ff */
[----:B------:R-:W-:-:S03]  /*0a40*/  IMAD.MOV.U32 R3, RZ, RZ, RZ ;  /* 0x000000ffff037224 */ /* 0x000fc600078e00ff */
[----:B------:R0:W-:Y:S04]  /*0a50*/  STS.64 [R23+-0x8], R4 ;  /* 0xfffff80417007388 */ /* 0x0001e80000000a00 */
[----:B------:R0:W-:Y:S01]  /*0a60*/  STS.64 [R7], R2 ;  /* 0x0000000207007388 */ /* 0x0001e20000000a00 */
[----:B------:R-:W-:Y:S05]  /*0a70*/  BRA `(.L_x_4) ;  /* 0x0000000400247947 */ /* 0x000fea0003800000 */
.L_x_6:
[----:B------:R-:W0:Y:S01]  /*0a80*/  LDS.64 R2, [R23+-0x8] ;  /* 0xfffff80017027984 */ /* 0x000e220000000a00 */
[----:B------:R-:W-:Y:S02]  /*0a90*/  IMAD.MOV.U32 R12, RZ, RZ, R26 ;  /* 0x000000ffff0c7224 */ /* 0x000fe400078e001a */
[----:B------:R-:W-:Y:S01]  /*0aa0*/  IMAD.MOV.U32 R14, RZ, RZ, R25 ;  /* 0x000000ffff0e7224 */ /* 0x000fe200078e0019 */
        /* <DEDUP_REMOVED lines=9> */
.L_x_5:
[----:B------:R-:W0:Y:S01]  /*0b40*/  LDS.64 R2, [R23+-0x8] ;  /* 0xfffff80017027984 */ /* 0x000e220000000a00 */
[----:B------:R-:W-:Y:S02]  /*0b50*/  IMAD.MOV.U32 R12, RZ, RZ, R26 ;  /* 0x000000ffff0c7224 */ /* 0x000fe400078e001a */
[----:B------:R-:W-:Y:S01]  /*0b60*/  IMAD.MOV.U32 R14, RZ, RZ, R25 ;  /* 0x000000ffff0e7224 */ /* 0x000fe200078e0019 */
[----:B0-----:R-:W-:Y:S01]  /*0b70*/  IADD3 R4, P0, PT, R2, 0x1, RZ ;  /* 0x0000000102047810 */ /* 0x001fe20007f1e0ff */
[----:B------:R-:W-:-:S04]  /*0b80*/  IMAD.IADD R0, R24, 0x1, R2 ;  /* 0x0000000118007824 */ /* 0x000fc800078e0202 */
[----:B------:R-:W-:Y:S01]  /*0b90*/  IMAD.X R5, RZ, RZ, R3, P0 ;  /* 0x000000ffff057224 */ /* 0x000fe200000e0603 */
[----:B------:R-:W-:-:S04]  /*0ba0*/  LEA R3, R0, UR38, 0x3 ;  /* 0x0000002600037c11 */ /* 0x000fc8000f8e18ff */
[----:B------:R0:W-:Y:S04]  /*0bb0*/  STS.64 [R23+-0x8], R4 ;  /* 0xfffff80417007388 */ /* 0x0001e80000000a00 */
[----:B------:R0:W-:Y:S01]  /*0bc0*/  STS.64 [R3], R16 ;  /* 0x0000001003007388 */ /* 0x0001e20000000a00 */
[----:B------:R-:W-:Y:S05]  /*0bd0*/  BRA `(.L_x_4) ;  /* 0x0000000000cc7947 */ /* 0x000fea0003800000 */
.L_x_3:
[----:B------:R-:W0:Y:S01]  /*0be0*/  LDCU.64 UR4, c[0x0][0x120] ;  /* 0x00002400ff0477ac */ /* 0x000e220008000a00 */
[----:B------:R-:W-:Y:S02]  /*0bf0*/  MOV R2, 0x0 ;  /* 0x0000000000027802 */ /* 0x000fe40000000f00 */
[----:B------:R-:W-:-:S04]  /*0c00*/  CS2R R6, SRZ ;  /* 0x0000000000067805 */ /* 0x000fc8000001ff00 */
[----:B------:R-:W1:Y:S01]  /*0c10*/  LDC.64 R2, c[0x4][R2] ;  /* 0x0100000002027b82 */ /* 0x000e620000000a00 */
[----:B0-----:R-:W-:-:S04]  /*0c20*/  UIADD3 UR6, UP0, UPT, UR4, 0x3, URZ ;  /* 0x0000000304067890 */ /* 0x001fc8000ff1e0ff */
[----:B------:R-:W-:Y:S02]  /*0c30*/  UIADD3.X UR4, UPT, UPT, URZ, UR5, URZ, UP0, !UPT ;  /* 0x00000005ff047290 */ /* 0x000fe400087fe4ff */
[----:B------:R-:W-:-:S04]  /*0c40*/  IMAD.U32 R4, RZ, RZ, UR6 ;  /* 0x00000006ff047e24 */ /* 0x000fc8000f8e00ff */
[----:B------:R-:W-:-:S07]  /*0c50*/  IMAD.U32 R5, RZ, RZ, UR4 ;  /* 0x00000004ff057e24 */ /* 0x000fce000f8e00ff */
[----:B------:R-:W-:-:S07]  /*0c60*/  LEPC R20, `(.L_x_12) ;  /* 0x000000001014794e */ /* 0x000fce0000000000 */
[----:B-1----:R-:W-:Y:S05]  /*0c70*/  CALL.ABS.NOINC R2 ;  /* 0x0000000002007343 */ /* 0x002fea0003c00000 */
.L_x_12:
[----:B------:R-:W-:Y:S02]  /*0c80*/  IMAD.MOV.U32 R12, RZ, RZ, R26 ;  /* 0x000000ffff0c7224 */ /* 0x000fe400078e001a */
[----:B------:R-:W-:Y:S01]  /*0c90*/  IMAD.MOV.U32 R14, RZ, RZ, R25 ;  /* 0x000000ffff0e7224 */ /* 0x000fe200078e0019 */
[----:B------:R-:W-:Y:S06]  /*0ca0*/  BRA `(.L_x_4) ;  /* 0x0000000000987947 */ /* 0x000fec0003800000 */
.L_x_2:
[----:B------:R-:W0:Y:S01]  /*0cb0*/  LDS.64 R2, [R23+-0x8] ;  /* 0xfffff80017027984 */ /* 0x000e220000000a00 */
[----:B------:R-:W1:Y:S02]  /*0cc0*/  LDCU.64 UR4, c[0x0][0x120] ;  /* 0x00002400ff0477ac */ /* 0x000e640008000a00 */
[----:B-1----:R-:W-:Y:S01]  /*0cd0*/  IMAD.U32 R7, RZ, RZ, UR5 ;  /* 0x00000005ff077e24 */ /* 0x002fe2000f8e00ff */
[----:B------:R-:W-:Y:S01]  /*0ce0*/  MOV R5, UR5 ;  /* 0x0000000500057c02 */ /* 0x000fe20008000f00 */
[----:B------:R-:W-:Y:S02]  /*0cf0*/  IMAD.U32 R6, RZ, RZ, UR4 ;  /* 0x00000004ff067e24 */ /* 0x000fe4000f8e00ff */
[----:B------:R-:W-:Y:S02]  /*0d00*/  IMAD.MOV.U32 R5, RZ, RZ, R7 ;  /* 0x000000ffff057224 */ /* 0x000fe400078e0007 */
[----:B------:R-:W-:Y:S02]  /*0d10*/  IMAD.U32 R4, RZ, RZ, UR4 ;  /* 0x00000004ff047e24 */ /* 0x000fe4000f8e00ff */
[----:B------:R-:W-:-:S02]  /*0d20*/  IMAD.MOV.U32 R6, RZ, RZ, R22 ;  /* 0x000000ffff067224 */ /* 0x000fc400078e0016 */
[----:B------:R-:W-:Y:S02]  /*0d30*/  IMAD.MOV.U32 R7, RZ, RZ, R19 ;  /* 0x000000ffff077224 */ /* 0x000fe400078e0013 */
[----:B0-----:R-:W-:Y:S01]  /*0d40*/  IMAD.IADD R8, R24, 0x1, R2 ;  /* 0x0000000118087824 */ /* 0x001fe200078e0202 */
[----:B------:R-:W-:Y:S02]  /*0d50*/  IADD3 R10, P0, PT, R2, -0x1, RZ ;  /* 0xffffffff020a7810 */ /* 0x000fe40007f1e0ff */
[----:B------:R-:W-:Y:S02]  /*0d60*/  MOV R2, 0x0 ;  /* 0x0000000000027802 */ /* 0x000fe40000000f00 */
[----:B------:R-:W-:Y:S02]  /*0d70*/  IADD3.X R11, PT, PT, R3, -0x1, RZ, P0, !PT ;  /* 0xffffffff030b7810 */ /* 0x000fe400007fe4ff */
[----:B------:R-:W-:Y:S02]  /*0d80*/  LEA R8, R8, UR38, 0x3 ;  /* 0x0000002608087c11 */ /* 0x000fe4000f8e18ff */
[----:B------:R-:W0:Y:S01]  /*0d90*/  LDC.64 R2, c[0x4][R2] ;  /* 0x0100000002027b82 */ /* 0x000e220000000a00 */
[----:B------:R-:W-:Y:S04]  /*0da0*/  STS.64 [R23+-0x8], R10 ;  /* 0xfffff80a17007388 */ /* 0x000fe80000000a00 */
[----:B------:R-:W1:Y:S04]  /*0db0*/  LDS.64 R8, [R8+-0x8] ;  /* 0xfffff80008087984 */ /* 0x000e680000000a00 */
[----:B-1----:R1:W-:Y:S02]  /*0dc0*/  STL.64 [R18], R8 ;  /* 0x0000000812007387 */ /* 0x0023e40000100a00 */
[----:B------:R-:W-:-:S07]  /*0dd0*/  LEPC R20, `(.L_x_13) ;  /* 0x000000001014794e */ /* 0x000fce0000000000 */
[----:B01----:R-:W-:Y:S05]  /*0de0*/  CALL.ABS.NOINC R2 ;  /* 0x0000000002007343 */ /* 0x003fea0003c00000 */
.L_x_13:
[----:B------:R-:W-:Y:S02]  /*0df0*/  IMAD.MOV.U32 R12, RZ, RZ, R26 ;  /* 0x000000ffff0c7224 */ /* 0x000fe400078e001a */
[----:B------:R-:W-:Y:S01]  /*0e00*/  IMAD.MOV.U32 R14, RZ, RZ, R25 ;  /* 0x000000ffff0e7224 */ /* 0x000fe200078e0019 */
[----:B------:R-:W-:Y:S06]  /*0e10*/  BRA `(.L_x_4) ;  /* 0x00000000003c7947 */ /* 0x000fec0003800000 */
.L_x_1:
[----:B------:R-:W-:Y:S01]  /*0e20*/  LOP3.LUT P0, RZ, R2, 0x2, RZ, 0xc0, !PT ;  /* 0x0000000202ff7812 */ /* 0x000fe2000780c0ff */
[----:B------:R-:W-:Y:S02]  /*0e30*/  IMAD.MOV.U32 R12, RZ, RZ, R26 ;  /* 0x000000ffff0c7224 */ /* 0x000fe400078e001a */
[----:B------:R-:W-:-:S10]  /*0e40*/  IMAD.MOV.U32 R14, RZ, RZ, R25 ;  /* 0x000000ffff0e7224 */ /* 0x000fd400078e0019 */
[----:B------:R-:W-:Y:S05]  /*0e50*/  @!P0 BRA `(.L_x_4) ;  /* 0x00000000002c8947 */ /* 0x000fea0003800000 */
[----:B------:R-:W0:Y:S01]  /*0e60*/  LDS.64 R4, [R23+-0x8] ;  /* 0xfffff80017047984 */ /* 0x000e220000000a00 */
[--C-:B------:R-:W-:Y:S01]  /*0e70*/  SHF.R.S64 R2, R2, 0x4, R3.reuse ;  /* 0x0000000402027819 */ /* 0x100fe20000001003 */
[----:B------:R-:W-:Y:S01]  /*0e80*/  IMAD.MOV.U32 R12, RZ, RZ, R26 ;  /* 0x000000ffff0c7224 */ /* 0x000fe200078e001a */
[----:B------:R-:W-:Y:S01]  /*0e90*/  SHF.R.S32.HI R3, RZ, 0x4, R3 ;  /* 0x00000004ff037819 */ /* 0x000fe20000011403 */
[----:B------:R-:W-:Y:S01]  /*0ea0*/  IMAD.MOV.U32 R14, RZ, RZ, R25 ;  /* 0x000000ffff0e7224 */ /* 0x000fe200078e0019 */
[----:B0-----:R-:W-:Y:S01]  /*0eb0*/  IADD3 R6, P0, PT, R4, 0x1, RZ ;  /* 0x0000000104067810 */ /* 0x001fe20007f1e0ff */
[----:B------:R-:W-:-:S04]  /*0ec0*/  IMAD.IADD R0, R24, 0x1, R4 ;  /* 0x0000000118007824 */ /* 0x000fc800078e0204 */
[----:B------:R-:W-:Y:S01]  /*0ed0*/  IMAD.X R7, RZ, RZ, R5, P0 ;  /* 0x000000ffff077224 */ /* 0x000fe200000e0605 */
[----:B------:R-:W-:-:S04]  /*0ee0*/  LEA R5, R0, UR38, 0x3 ;  /* 0x0000002600057c11 */ /* 0x000fc8000f8e18ff */
[----:B------:R0:W-:Y:S04]  /*0ef0*/  STS.64 [R23+-0x8], R6 ;  /* 0xfffff80617007388 */ /* 0x0001e80000000a00 */
[----:B------:R0:W-:Y:S02]  /*0f00*/  STS.64 [R5], R2 ;  /* 0x0000000205007388 */ /* 0x0001e40000000a00 */
.L_x_4:
[----:B------:R-:W-:Y:S05]  /*0f10*/  BSYNC.RECONVERGENT B6 ;  /* 0x0000000000067941 */ /* 0x000fea0003800200 */
.L_x_0:
[----:B------:R-:W-:Y:S01]  /*0f20*/  ISETP.NE.U32.AND P0, PT, R12, RZ, PT ;  /* 0x000000ff0c00720c */ /* 0x000fe20003f05070 */
[----:B------:R-:W-:Y:S02]  /*0f30*/  IMAD.MOV.U32 R26, RZ, RZ, R12 ;  /* 0x000000ffff1a7224 */ /* 0x000fe400078e000c */
[----:B------:R-:W-:Y:S01]  /*0f40*/  IMAD.MOV.U32 R25, RZ, RZ, R14 ;  /* 0x000000ffff197224 */ /* 0x000fe200078e000e */
[----:B------:R-:W-:-:S13]  /*0f50*/  ISETP.NE.AND.EX P0, PT, R14, RZ, PT, P0 ;  /* 0x000000ff0e00720c */ /* 0x000fda0003f05300 */
[----:B------:R-:W-:Y:S05]  /*0f60*/  @P0 BRA `(.L_x_14) ;  /* 0xfffffff0008c0947 */ /* 0x000fea000383ffff */
[----:B------:R-:W-:Y:S05]  /*0f70*/  EXIT ;  /* 0x000000000000794d */ /* 0x000fea0003800000 */
        .weak           $__internal_0_$__cuda_sm20_div_s64
        .type           $__internal_0_$__cuda_sm20_div_s64,@function
        .size           $__internal_0_$__cuda_sm20_div_s64,(.L_x_16 - $__internal_0_$__cuda_sm20_div_s64)
$__internal_0_$__cuda_sm20_div_s64:
[-C--:B------:R-:W-:Y:S02]  /*0f80*/  IADD3 R11, P1, PT, RZ, -R6.reuse, RZ ;  /* 0x80000006ff0b7210 */ /* 0x080fe40007f3e0ff */
[----:B------:R-:W-:Y:S02]  /*0f90*/  ISETP.GE.AND P0, PT, R7, RZ, PT ;  /* 0x000000ff0700720c */ /* 0x000fe40003f06270 */
[----:B------:R-:W-:Y:S01]  /*0fa0*/  ISETP.GE.AND P3, PT, R5, RZ, PT ;  /* 0x000000ff0500720c */ /* 0x000fe20003f66270 */
[----:B------:R-:W-:Y:S01]  /*0fb0*/  IMAD.X R9, RZ, RZ, ~R7, P1 ;  /* 0x000000ffff097224 */ /* 0x000fe200008e0e07 */
[----:B------:R-:W-:-:S04]  /*0fc0*/  SEL R10, R11, R6, !P0 ;  /* 0x000000060b0a7207 */ /* 0x000fc80004000000 */
[----:B------:R-:W-:-:S04]  /*0fd0*/  SEL R11, R9, R7, !P0 ;  /* 0x00000007090b7207 */ /* 0x000fc80004000000 */
[----:B------:R-:W0:Y:S08]  /*0fe0*/  I2F.U64.RP R15, R10 ;  /* 0x0000000a000f7312 */ /* 0x000e300000309000 */
[----:B0-----:R-:W0:Y:S02]  /*0ff0*/  MUFU.RCP R15, R15 ;  /* 0x0000000f000f7308 */ /* 0x001e240000001000 */
[----:B0-----:R-:W-:-:S06]  /*1000*/  IADD3 R8, PT, PT, R15, 0x1ffffffe, RZ ;  /* 0x1ffffffe0f087810 */ /* 0x001fcc0007ffe0ff */
[----:B------:R-:W0:Y:S02]  /*1010*/  F2I.U64.TRUNC R8, R8 ;  /* 0x0000000800087311 */ /* 0x000e24000020d800 */
[----:B0-----:R-:W-:-:S04]  /*1020*/  IMAD.WIDE.U32 R12, R8, R10, RZ ;  /* 0x0000000a080c7225 */ /* 0x001fc800078e00ff */
[----:B------:R-:W-:Y:S01]  /*1030*/  IMAD R13, R8, R11, R13 ;  /* 0x0000000b080d7224 */ /* 0x000fe200078e020d */
[----:B------:R-:W-:-:S03]  /*1040*/  IADD3 R21, P0, PT, RZ, -R12, RZ ;  /* 0x8000000cff157210 */ /* 0x000fc60007f1e0ff */
[----:B------:R-:W-:Y:S02]  /*1050*/  IMAD R13, R9, R10, R13 ;  /* 0x0000000a090d7224 */ /* 0x000fe400078e020d */
[----:B------:R-:W-:-:S04]  /*1060*/  IMAD.HI.U32 R12, R8, R21, RZ ;  /* 0x00000015080c7227 */ /* 0x000fc800078e00ff */
[----:B------:R-:W-:Y:S02]  /*1070*/  IMAD.X R27, RZ, RZ, ~R13, P0 ;  /* 0x000000ffff1b7224 */ /* 0x000fe400000e0e0d */
[----:B------:R-:W-:Y:S02]  /*1080*/  IMAD.MOV.U32 R13, RZ, RZ, R8 ;  /* 0x000000ffff0d7224 */ /* 0x000fe400078e0008 */
[----:B------:R-:W-:-:S04]  /*1090*/  IMAD.HI.U32 R15, R9, R27, RZ ;  /* 0x0000001b090f7227 */ /* 0x000fc800078e00ff */
[----:B------:R-:W-:-:S04]  /*10a0*/  IMAD.WIDE.U32 R12, P0, R8, R27, R12 ;  /* 0x0000001b080c7225 */ /* 0x000fc8000780000c */
[----:B------:R-:W-:Y:S02]  /*10b0*/  IMAD.X R15, R15, 0x1, R9, P0 ;  /* 0x000000010f0f7824 */ /* 0x000fe400000e0609 */
[----:B------:R-:W-:-:S04]  /*10c0*/  IMAD.HI.U32 R12, P1, R9, R21, R12 ;  /* 0x00000015090c7227 */ /* 0x000fc8000782000c */
[----:B------:R-:W-:-:S05]  /*10d0*/  IMAD R13, R9, R27, RZ ;  /* 0x0000001b090d7224 */ /* 0x000fca00078e02ff */
[----:B------:R-:W-:-:S04]  /*10e0*/  IADD3 R13, P2, PT, R13, R12, RZ ;  /* 0x0000000c0d0d7210 */ /* 0x000fc80007f5e0ff */
[----:B------:R-:W-:Y:S01]  /*10f0*/  IADD3.X R15, PT, PT, RZ, RZ, R15, P2, P1 ;  /* 0x000000ffff0f7210 */ /* 0x000fe200017e240f */
[----:B------:R-:W-:-:S04]  /*1100*/  IMAD.WIDE.U32 R8, R13, R10, RZ ;  /* 0x0000000a0d087225 */ /* 0x000fc800078e00ff */
[----:B------:R-:W-:Y:S01]  /*1110*/  IMAD R9, R13, R11, R9 ;  /* 0x0000000b0d097224 */ /* 0x000fe200078e0209 */
[----:B------:R-:W-:-:S03]  /*1120*/  IADD3 R21, P0, PT, RZ, -R8, RZ ;  /* 0x80000008ff157210 */ /* 0x000fc60007f1e0ff */
[----:B------:R-:W-:Y:S01]  /*1130*/  IMAD R8, R15, R10, R9 ;  /* 0x0000000a0f087224 */ /* 0x000fe200078e0209 */
[----:B------:R-:W-:Y:S01]  /*1140*/  IADD3 R9, P4, PT, RZ, -R4, RZ ;  /* 0x80000004ff097210 */ /* 0x000fe20007f9e0ff */
[----:B------:R-:W-:-:S04]  /*1150*/  IMAD.HI.U32 R12, R13, R21, RZ ;  /* 0x000000150d0c7227 */ /* 0x000fc800078e00ff */
[----:B------:R-:W-:-:S04]  /*1160*/  IMAD.X R8, RZ, RZ, ~R8, P0 ;  /* 0x000000ffff087224 */ /* 0x000fc800000e0e08 */
[----:B------:R-:W-:-:S04]  /*1170*/  IMAD.WIDE.U32 R12, P0, R13, R8, R12 ;  /* 0x000000080d0c7225 */ /* 0x000fc8000780000c */
[----:B------:R-:W-:Y:S01]  /*1180*/  IMAD.HI.U32 R12, P1, R15, R21, R12 ;  /* 0x000000150f0c7227 */ /* 0x000fe2000782000c */
[----:B------:R-:W-:-:S03]  /*1190*/  SEL R13, R9, R4, !P3 ;  /* 0x00000004090d7207 */ /* 0x000fc60005800000 */
[CC--:B------:R-:W-:Y:S02]  /*11a0*/  IMAD R21, R15.reuse, R8.reuse, RZ ;  /* 0x000000080f157224 */ /* 0x0c0fe400078e02ff */
[----:B------:R-:W-:-:S03]  /*11b0*/  IMAD.HI.U32 R4, R15, R8, RZ ;  /* 0x000000080f047227 */ /* 0x000fc600078e00ff */
[----:B------:R-:W-:Y:S01]  /*11c0*/  IADD3 R12, P2, PT, R21, R12, RZ ;  /* 0x0000000c150c7210 */ /* 0x000fe20007f5e0ff */
[----:B------:R-:W-:Y:S02]  /*11d0*/  IMAD.X R9, RZ, RZ, ~R5, P4 ;  /* 0x000000ffff097224 */ /* 0x000fe400020e0e05 */
[----:B------:R-:W-:Y:S02]  /*11e0*/  IMAD.X R4, R4, 0x1, R15, P0 ;  /* 0x0000000104047824 */ /* 0x000fe400000e060f */
[C---:B------:R-:W-:Y:S01]  /*11f0*/  IMAD.HI.U32 R8, R12.reuse, R13, RZ ;  /* 0x0000000d0c087227 */ /* 0x040fe200078e00ff */
[----:B------:R-:W-:Y:S02]  /*1200*/  SEL R15, R9, R5, !P3 ;  /* 0x00000005090f7207 */ /* 0x000fe40005800000 */
[----:B------:R-:W-:Y:S01]  /*1210*/  IADD3.X R4, PT, PT, RZ, RZ, R4, P2, P1 ;  /* 0x000000ffff047210 */ /* 0x000fe200017e2404 */
[----:B------:R-:W-:Y:S02]  /*1220*/  IMAD.MOV.U32 R9, RZ, RZ, RZ ;  /* 0x000000ffff097224 */ /* 0x000fe400078e00ff */
[----:B------:R-:W-:-:S04]  /*1230*/  IMAD.WIDE.U32 R8, R12, R15, R8 ;  /* 0x0000000f0c087225 */ /* 0x000fc800078e0008 */
[C---:B------:R-:W-:Y:S02]  /*1240*/  IMAD R27, R4.reuse, R15, RZ ;  /* 0x0000000f041b7224 */ /* 0x040fe400078e02ff */
[----:B------:R-:W-:-:S04]  /*1250*/  IMAD.HI.U32 R8, P0, R4, R13, R8 ;  /* 0x0000000d04087227 */ /* 0x000fc80007800008 */
[----:B------:R-:W-:Y:S01]  /*1260*/  IMAD.HI.U32 R21, R4, R15, RZ ;  /* 0x0000000f04157227 */ /* 0x000fe200078e00ff */
[----:B------:R-:W-:-:S03]  /*1270*/  IADD3 R27, P1, PT, R27, R8, RZ ;  /* 0x000000081b1b7210 */ /* 0x000fc60007f3e0ff */
[----:B------:R-:W-:Y:S02]  /*1280*/  IMAD.X R21, RZ, RZ, R21, P0 ;  /* 0x000000ffff157224 */ /* 0x000fe400000e0615 */
[----:B------:R-:W-:-:S04]  /*1290*/  IMAD.WIDE.U32 R8, R27, R10, RZ ;  /* 0x0000000a1b087225 */ /* 0x000fc800078e00ff */
[----:B------:R-:W-:Y:S01]  /*12a0*/  IMAD.X R21, RZ, RZ, R21, P1 ;  /* 0x000000ffff157224 */ /* 0x000fe200008e0615 */
[----:B------:R-:W-:Y:S01]  /*12b0*/  IADD3 R29, P1, PT, -R8, R13, RZ ;  /* 0x0000000d081d7210 */ /* 0x000fe20007f3e1ff */
[----:B------:R-:W-:-:S03]  /*12c0*/  IMAD R4, R27, R11, R9 ;  /* 0x0000000b1b047224 */ /* 0x000fc600078e0209 */
[-C--:B------:R-:W-:Y:S01]  /*12d0*/  ISETP.GE.U32.AND P0, PT, R29, R10.reuse, PT ;  /* 0x0000000a1d00720c */ /* 0x080fe20003f06070 */
[----:B------:R-:W-:-:S04]  /*12e0*/  IMAD R4, R21, R10, R4 ;  /* 0x0000000a15047224 */ /* 0x000fc800078e0204 */
[----:B------:R-:W-:Y:S01]  /*12f0*/  IMAD.X R15, R15, 0x1, ~R4, P1 ;  /* 0x000000010f0f7824 */ /* 0x000fe200008e0e04 */
[----:B------:R-:W-:-:S04]  /*1300*/  IADD3 R9, P1, PT, R29, -R10, RZ ;  /* 0x8000000a1d097210 */ /* 0x000fc80007f3e0ff */
[C---:B------:R-:W-:Y:S01]  /*1310*/  ISETP.GE.U32.AND.EX P0, PT, R15.reuse, R11, PT, P0 ;  /* 0x0000000b0f00720c */ /* 0x040fe20003f06100 */
[----:B------:R-:W-:Y:S01]  /*1320*/  IMAD.X R13, R15, 0x1, ~R11, P1 ;  /* 0x000000010f0d7824 */ /* 0x000fe200008e0e0b */
[----:B------:R-:W-:Y:S02]  /*1330*/  IADD3 R4, P1, PT, R27, 0x1, RZ ;  /* 0x000000011b047810 */ /* 0x000fe40007f3e0ff */
[----:B------:R-:W-:Y:S02]  /*1340*/  SEL R9, R9, R29, P0 ;  /* 0x0000001d09097207 */ /* 0x000fe40000000000 */
[----:B------:R-:W-:Y:S01]  /*1350*/  SEL R27, R4, R27, P0 ;  /* 0x0000001b041b7207 */ /* 0x000fe20000000000 */
[----:B------:R-:W-:Y:S01]  /*1360*/  IMAD.X R8, RZ, RZ, R21, P1 ;  /* 0x000000ffff087224 */ /* 0x000fe200008e0615 */
[----:B------:R-:W-:Y:S02]  /*1370*/  ISETP.GE.U32.AND P1, PT, R9, R10, PT ;  /* 0x0000000a0900720c */ /* 0x000fe40003f26070 */
[----:B------:R-:W-:Y:S01]  /*1380*/  SEL R13, R13, R15, P0 ;  /* 0x0000000f0d0d7207 */ /* 0x000fe20000000000 */
[----:B------:R-:W-:Y:S01]  /*1390*/  IMAD.MOV.U32 R15, RZ, RZ, 0x0 ;  /* 0x00000000ff0f7424 */ /* 0x000fe200078e00ff */
[----:B------:R-:W-:-:S02]  /*13a0*/  SEL R10, R8, R21, P0 ;  /* 0x00000015080a7207 */ /* 0x000fc40000000000 */
[----:B------:R-:W-:Y:S02]  /*13b0*/  IADD3 R8, P2, PT, R27, 0x1, RZ ;  /* 0x000000011b087810 */ /* 0x000fe40007f5e0ff */
[----:B------:R-:W-:Y:S02]  /*13c0*/  ISETP.GE.U32.AND.EX P0, PT, R13, R11, PT, P1 ;  /* 0x0000000b0d00720c */ /* 0x000fe40003f06110 */
[----:B------:R-:W-:Y:S01]  /*13d0*/  LOP3.LUT R4, R7, R5, RZ, 0x3c, !PT ;  /* 0x0000000507047212 */ /* 0x000fe200078e3cff */
[----:B------:R-:W-:Y:S01]  /*13e0*/  IMAD.X R9, RZ, RZ, R10, P2 ;  /* 0x000000ffff097224 */ /* 0x000fe200010e060a */
[----:B------:R-:W-:Y:S02]  /*13f0*/  SEL R8, R8, R27, P0 ;  /* 0x0000001b08087207 */ /* 0x000fe40000000000 */
[----:B------:R-:W-:Y:S02]  /*1400*/  ISETP.GE.AND P1, PT, R4, RZ, PT ;  /* 0x000000ff0400720c */ /* 0x000fe40003f26270 */
[----:B------:R-:W-:-:S02]  /*1410*/  SEL R5, R9, R10, P0 ;  /* 0x0000000a09057207 */ /* 0x000fc40000000000 */
[-C--:B------:R-:W-:Y:S02]  /*1420*/  IADD3 R9, P2, PT, RZ, -R8.reuse, RZ ;  /* 0x80000008ff097210 */ /* 0x080fe40007f5e0ff */
[----:B------:R-:W-:Y:S02]  /*1430*/  ISETP.NE.U32.AND P0, PT, R6, RZ, PT ;  /* 0x000000ff0600720c */ /* 0x000fe40003f05070 */
[----:B------:R-:W-:Y:S01]  /*1440*/  SEL R4, R9, R8, !P1 ;  /* 0x0000000809047207 */ /* 0x000fe20004800000 */
[----:B------:R-:W-:Y:S01]  /*1450*/  IMAD.X R6, RZ, RZ, ~R5, P2 ;  /* 0x000000ffff067224 */ /* 0x000fe200010e0e05 */
[----:B------:R-:W-:-:S04]  /*1460*/  ISETP.NE.AND.EX P0, PT, R7, RZ, PT, P0 ;  /* 0x000000ff0700720c */ /* 0x000fc80003f05300 */
[----:B------:R-:W-:Y:S02]  /*1470*/  SEL R5, R6, R5, !P1 ;  /* 0x0000000506057207 */ /* 0x000fe40004800000 */
[----:B------:R-:W-:Y:S02]  /*1480*/  SEL R4, R4, 0xffffffff, P0 ;  /* 0xffffffff04047807 */ /* 0x000fe40000000000 */
[----:B------:R-:W-:Y:S01]  /*1490*/  SEL R5, R5, 0xffffffff, P0 ;  /* 0xffffffff05057807 */ /* 0x000fe20000000000 */
[----:B------:R-:W-:Y:S06]  /*14a0*/  RET.REL.NODEC R14 `(_Z18interpreter_kernelPx) ;  /* 0xffffffe80ed47950 */ /* 0x000fec0003c3ffff */
.L_x_15:
[----:B------:R-:W-:-:S00]  /*14b0*/  BRA `(.L_x_15) ;  /* 0xfffffffc00fc7947 */ /* 0x000fc0000383ffff */
[----:B------:R-:W-:-:S00]  /*14c0*/  NOP ;  /* 0x0000000000007918 */ /* 0x000fc00000000000 */
        /* <DEDUP_REMOVED lines=11> */
.L_x_16:


//--------------------- .nv.shared._Z18interpreter_kernelPx --------------------------
	.section	.nv.shared._Z18interpreter_kernelPx,"aw",@nobits
	.sectionflags	@""
	.align	16
	.zero		1024


//--------------------- .nv.shared.reserved.0     --------------------------
	.section	.nv.shared.reserved.0,"aw",@nobits
	.weak		__nv_reservedSMEM_offset_0_alias
	.size		__nv_reservedSMEM_offset_0_alias, 0, 64
	.other		__nv_reservedSMEM_offset_0_alias,@"STO_CUDA_RESERVED_SHARED STV_DEFAULT"
__nv_reservedSMEM_offset_0_alias:
	.zero		0
	.zero		64


//--------------------- .nv.constant0._Z18interpreter_kernelPx --------------------------
	.section	.nv.constant0._Z18interpreter_kernelPx,"a",@progbits
	.sectionflags	@""
	.align	4
.nv.constant0._Z18interpreter_kernelPx:
	.zero		904


//--------------------- SYMBOLS --------------------------

	.type		.nv.reservedSmem.offset0,@object
	.size		.nv.reservedSmem.offset0,0x4
	.type		.nv.reservedSmem.cap,@object
	.size		.nv.reservedSmem.cap,0x4
	.type		vprintf,@function
